//
// Generated by NVIDIA NVVM Compiler
//
// Compiler Build ID: CL-36424714
// Cuda compilation tools, release 13.0, V13.0.88
// Based on NVVM 20.0.0
//

.version 9.0
.target sm_100
.address_size 64

	// .globl	_Z18assignment_step_1dPKdPiiiPd
.const .align 8 .b8 C_C[800];

.visible .entry _Z18assignment_step_1dPKdPiiiPd(
	.param .u64 .ptr .align 1 _Z18assignment_step_1dPKdPiiiPd_param_0,
	.param .u64 .ptr .align 1 _Z18assignment_step_1dPKdPiiiPd_param_1,
	.param .u32 _Z18assignment_step_1dPKdPiiiPd_param_2,
	.param .u32 _Z18assignment_step_1dPKdPiiiPd_param_3,
	.param .u64 .ptr .align 1 _Z18assignment_step_1dPKdPiiiPd_param_4
)
{
	.reg .pred 	%p<26>;
	.reg .b32 	%r<72>;
	.reg .b64 	%rd<27>;
	.reg .b64 	%fd<86>;

	ld.param.u64 	%rd3, [_Z18assignment_step_1dPKdPiiiPd_param_0];
	ld.param.u64 	%rd4, [_Z18assignment_step_1dPKdPiiiPd_param_1];
	ld.param.u32 	%r25, [_Z18assignment_step_1dPKdPiiiPd_param_2];
	ld.param.u32 	%r24, [_Z18assignment_step_1dPKdPiiiPd_param_3];
	ld.param.u64 	%rd5, [_Z18assignment_step_1dPKdPiiiPd_param_4];
	mov.u32 	%r26, %ctaid.x;
	mov.u32 	%r27, %ntid.x;
	mov.u32 	%r28, %tid.x;
	mad.lo.s32 	%r1, %r26, %r27, %r28;
	setp.ge.s32 	%p1, %r1, %r25;
	@%p1 bra 	$L__BB0_14;
	setp.lt.s32 	%p2, %r24, 1;
	mov.f64 	%fd85, 0d7E37E43C8800759C;
	mov.b32 	%r71, -1;
	@%p2 bra 	$L__BB0_13;
	cvta.to.global.u64 	%rd6, %rd3;
	mul.wide.s32 	%rd7, %r1, 8;
	add.s64 	%rd8, %rd6, %rd7;
	ld.global.f64 	%fd1, [%rd8];
	and.b32  	%r2, %r24, 7;
	setp.lt.u32 	%p3, %r24, 8;
	mov.b32 	%r71, -1;
	mov.f64 	%fd85, 0d7E37E43C8800759C;
	mov.b32 	%r66, 0;
	@%p3 bra 	$L__BB0_5;
	mov.u64 	%rd10, C_C;
	add.s64 	%rd26, %rd10, 32;
	and.b32  	%r66, %r24, 2147483640;
	mov.b32 	%r71, -1;
	mov.f64 	%fd85, 0d7E37E43C8800759C;
	mov.b32 	%r60, 0;
$L__BB0_4:
	.pragma "nounroll";
	ld.const.f64 	%fd18, [%rd26+-32];
	sub.f64 	%fd19, %fd1, %fd18;
	mul.f64 	%fd20, %fd19, %fd19;
	setp.lt.f64 	%p4, %fd20, %fd85;
	selp.b32 	%r35, %r60, %r71, %p4;
	selp.f64 	%fd21, %fd20, %fd85, %p4;
	ld.const.f64 	%fd22, [%rd26+-24];
	sub.f64 	%fd23, %fd1, %fd22;
	mul.f64 	%fd24, %fd23, %fd23;
	setp.lt.f64 	%p5, %fd24, %fd21;
	add.s32 	%r36, %r60, 1;
	selp.b32 	%r37, %r36, %r35, %p5;
	selp.f64 	%fd25, %fd24, %fd21, %p5;
	ld.const.f64 	%fd26, [%rd26+-16];
	sub.f64 	%fd27, %fd1, %fd26;
	mul.f64 	%fd28, %fd27, %fd27;
	setp.lt.f64 	%p6, %fd28, %fd25;
	add.s32 	%r38, %r60, 2;
	selp.b32 	%r39, %r38, %r37, %p6;
	selp.f64 	%fd29, %fd28, %fd25, %p6;
	ld.const.f64 	%fd30, [%rd26+-8];
	sub.f64 	%fd31, %fd1, %fd30;
	mul.f64 	%fd32, %fd31, %fd31;
	setp.lt.f64 	%p7, %fd32, %fd29;
	add.s32 	%r40, %r60, 3;
	selp.b32 	%r41, %r40, %r39, %p7;
	selp.f64 	%fd33, %fd32, %fd29, %p7;
	ld.const.f64 	%fd34, [%rd26];
	sub.f64 	%fd35, %fd1, %fd34;
	mul.f64 	%fd36, %fd35, %fd35;
	setp.lt.f64 	%p8, %fd36, %fd33;
	add.s32 	%r42, %r60, 4;
	selp.b32 	%r43, %r42, %r41, %p8;
	selp.f64 	%fd37, %fd36, %fd33, %p8;
	ld.const.f64 	%fd38, [%rd26+8];
	sub.f64 	%fd39, %fd1, %fd38;
	mul.f64 	%fd40, %fd39, %fd39;
	setp.lt.f64 	%p9, %fd40, %fd37;
	add.s32 	%r44, %r60, 5;
	selp.b32 	%r45, %r44, %r43, %p9;
	selp.f64 	%fd41, %fd40, %fd37, %p9;
	ld.const.f64 	%fd42, [%rd26+16];
	sub.f64 	%fd43, %fd1, %fd42;
	mul.f64 	%fd44, %fd43, %fd43;
	setp.lt.f64 	%p10, %fd44, %fd41;
	add.s32 	%r46, %r60, 6;
	selp.b32 	%r47, %r46, %r45, %p10;
	selp.f64 	%fd45, %fd44, %fd41, %p10;
	ld.const.f64 	%fd46, [%rd26+24];
	sub.f64 	%fd47, %fd1, %fd46;
	mul.f64 	%fd48, %fd47, %fd47;
	setp.lt.f64 	%p11, %fd48, %fd45;
	add.s32 	%r48, %r60, 7;
	selp.b32 	%r71, %r48, %r47, %p11;
	selp.f64 	%fd85, %fd48, %fd45, %p11;
	add.s64 	%rd26, %rd26, 64;
	add.s32 	%r60, %r60, 8;
	setp.ne.s32 	%p12, %r60, %r66;
	@%p12 bra 	$L__BB0_4;
$L__BB0_5:
	setp.eq.s32 	%p13, %r2, 0;
	@%p13 bra 	$L__BB0_13;
	and.b32  	%r11, %r24, 3;
	setp.lt.u32 	%p14, %r2, 4;
	@%p14 bra 	$L__BB0_8;
	mul.wide.u32 	%rd11, %r66, 8;
	mov.u64 	%rd12, C_C;
	add.s64 	%rd13, %rd12, %rd11;
	ld.const.f64 	%fd50, [%rd13];
	sub.f64 	%fd51, %fd1, %fd50;
	mul.f64 	%fd52, %fd51, %fd51;
	setp.lt.f64 	%p15, %fd52, %fd85;
	selp.b32 	%r50, %r66, %r71, %p15;
	selp.f64 	%fd53, %fd52, %fd85, %p15;
	add.s32 	%r51, %r66, 1;
	ld.const.f64 	%fd54, [%rd13+8];
	sub.f64 	%fd55, %fd1, %fd54;
	mul.f64 	%fd56, %fd55, %fd55;
	setp.lt.f64 	%p16, %fd56, %fd53;
	selp.b32 	%r52, %r51, %r50, %p16;
	selp.f64 	%fd57, %fd56, %fd53, %p16;
	add.s32 	%r53, %r66, 2;
	ld.const.f64 	%fd58, [%rd13+16];
	sub.f64 	%fd59, %fd1, %fd58;
	mul.f64 	%fd60, %fd59, %fd59;
	setp.lt.f64 	%p17, %fd60, %fd57;
	selp.b32 	%r54, %r53, %r52, %p17;
	selp.f64 	%fd61, %fd60, %fd57, %p17;
	add.s32 	%r55, %r66, 3;
	ld.const.f64 	%fd62, [%rd13+24];
	sub.f64 	%fd63, %fd1, %fd62;
	mul.f64 	%fd64, %fd63, %fd63;
	setp.lt.f64 	%p18, %fd64, %fd61;
	selp.b32 	%r71, %r55, %r54, %p18;
	selp.f64 	%fd85, %fd64, %fd61, %p18;
	add.s32 	%r66, %r66, 4;
$L__BB0_8:
	setp.eq.s32 	%p19, %r11, 0;
	@%p19 bra 	$L__BB0_13;
	setp.eq.s32 	%p20, %r11, 1;
	@%p20 bra 	$L__BB0_11;
	mul.wide.u32 	%rd14, %r66, 8;
	mov.u64 	%rd15, C_C;
	add.s64 	%rd16, %rd15, %rd14;
	ld.const.f64 	%fd66, [%rd16];
	sub.f64 	%fd67, %fd1, %fd66;
	mul.f64 	%fd68, %fd67, %fd67;
	setp.lt.f64 	%p21, %fd68, %fd85;
	selp.b32 	%r57, %r66, %r71, %p21;
	selp.f64 	%fd69, %fd68, %fd85, %p21;
	add.s32 	%r58, %r66, 1;
	ld.const.f64 	%fd70, [%rd16+8];
	sub.f64 	%fd71, %fd1, %fd70;
	mul.f64 	%fd72, %fd71, %fd71;
	setp.lt.f64 	%p22, %fd72, %fd69;
	selp.b32 	%r71, %r58, %r57, %p22;
	selp.f64 	%fd85, %fd72, %fd69, %p22;
	add.s32 	%r66, %r66, 2;
$L__BB0_11:
	and.b32  	%r59, %r24, 1;
	setp.eq.b32 	%p23, %r59, 1;
	not.pred 	%p24, %p23;
	@%p24 bra 	$L__BB0_13;
	mul.wide.u32 	%rd17, %r66, 8;
	mov.u64 	%rd18, C_C;
	add.s64 	%rd19, %rd18, %rd17;
	ld.const.f64 	%fd73, [%rd19];
	sub.f64 	%fd74, %fd1, %fd73;
	mul.f64 	%fd75, %fd74, %fd74;
	setp.lt.f64 	%p25, %fd75, %fd85;
	selp.b32 	%r71, %r66, %r71, %p25;
	selp.f64 	%fd85, %fd75, %fd85, %p25;
$L__BB0_13:
	bar.sync 	0;
	cvta.to.global.u64 	%rd20, %rd4;
	mul.wide.s32 	%rd21, %r1, 4;
	add.s64 	%rd22, %rd20, %rd21;
	st.global.u32 	[%rd22], %r71;
	cvta.to.global.u64 	%rd23, %rd5;
	mul.wide.s32 	%rd24, %r1, 8;
	add.s64 	%rd25, %rd23, %rd24;
	ld.global.f64 	%fd76, [%rd25];
	add.f64 	%fd77, %fd85, %fd76;
	st.global.f64 	[%rd25], %fd77;
$L__BB0_14:
	ret;

}


// ===== COMPILED SASS (sm_100) =====

	.target	sm_100

	.elftype	@"ET_EXEC"


//--------------------- .note.nv.tkinfo           --------------------------
	.section	.note.nv.tkinfo,"",@"SHT_NOTE"
	.sectionflags	@"SHF_NOTE_NV_TKINFO"
	.tkinfo
        /*0018*/ 	.word	0x00000002
        /*0030*/ 	.string	""
        /*0030*/ 	.string	"ptxas"
        /*0030*/ 	.string	"Cuda compilation tools, release 13.0, V13.0.88"
        /*0030*/ 	.string	"Build cuda_13.0.r13.0/compiler.36424714_0"
        /*0030*/ 	.string	"-arch sm_100 -m 64 "



//--------------------- .note.nv.cuinfo           --------------------------
	.section	.note.nv.cuinfo,"",@"SHT_NOTE"
	.sectionflags	@"SHF_NOTE_NV_CUINFO"
        /*0018*/ 	.short	0x0002
        /*001a*/ 	.short	0x0064
        /*001c*/ 	.short	0x0082
	.zero		2


//--------------------- .nv.info                  --------------------------
	.section	.nv.info,"",@"SHT_CUDA_INFO"
	.align	4


	//----- nvinfo : EIATTR_REGCOUNT
	.align		4
        /*0000*/ 	.byte	0x04, 0x2f
        /*0002*/ 	.short	(.L_2 - .L_1)
	.align		4
.L_1:
        /*0004*/ 	.word	index@(_Z18assignment_step_1dPKdPiiiPd)
        /*0008*/ 	.word	0x00000013


	//----- nvinfo : EIATTR_FRAME_SIZE
	.align		4
.L_2:
        /*000c*/ 	.byte	0x04, 0x11
        /*000e*/ 	.short	(.L_4 - .L_3)
	.align		4
.L_3:
        /*0010*/ 	.word	index@(_Z18assignment_step_1dPKdPiiiPd)
        /*0014*/ 	.word	0x00000000


	//----- nvinfo : EIATTR_MIN_STACK_SIZE
	.align		4
.L_4:
        /*0018*/ 	.byte	0x04, 0x12
        /*001a*/ 	.short	(.L_6 - .L_5)
	.align		4
.L_5:
        /*001c*/ 	.word	index@(_Z18assignment_step_1dPKdPiiiPd)
        /*0020*/ 	.word	0x00000000
.L_6:


//--------------------- .nv.compat                --------------------------
	.section	.nv.compat,"",@"SHT_CUDA_COMPAT_INFO"
	.align	4
        /*0000*/ 	.byte	0x02, 0x09, 0x00, 0x00, 0x02, 0x02, 0x01, 0x00, 0x02, 0x05, 0x05, 0x00, 0x03, 0x07, 0x01, 0x01
        /*0010*/ 	.byte	0x02, 0x03, 0x00, 0x00, 0x02, 0x06, 0x01, 0x00, 0x04, 0x0b, 0x08, 0x00, 0x01, 0x00, 0x00, 0x00
        /*0020*/ 	.byte	0x00, 0x00, 0x00, 0x00


//--------------------- .nv.info._Z18assignment_step_1dPKdPiiiPd --------------------------
	.section	.nv.info._Z18assignment_step_1dPKdPiiiPd,"",@"SHT_CUDA_INFO"
	.sectionflags	@""
	.align	4


	//----- nvinfo : EIATTR_CUDA_API_VERSION
	.align		4
        /*0000*/ 	.byte	0x04, 0x37
        /*0002*/ 	.short	(.L_8 - .L_7)
.L_7:
        /*0004*/ 	.word	0x00000082


	//----- nvinfo : EIATTR_KPARAM_INFO
	.align		4
.L_8:
        /*0008*/ 	.byte	0x04, 0x17
        /*000a*/ 	.short	(.L_10 - .L_9)
.L_9:
        /*000c*/ 	.word	0x00000000
        /*0010*/ 	.short	0x0004
        /*0012*/ 	.short	0x0018
        /*0014*/ 	.byte	0x00, 0xf5, 0x21, 0x00


	//----- nvinfo : EIATTR_KPARAM_INFO
	.align		4
.L_10:
        /*0018*/ 	.byte	0x04, 0x17
        /*001a*/ 	.short	(.L_12 - .L_11)
.L_11:
        /*001c*/ 	.word	0x00000000
        /*0020*/ 	.short	0x0003
        /*0022*/ 	.short	0x0014
        /*0024*/ 	.byte	0x00, 0xf0, 0x11, 0x00


	//----- nvinfo : EIATTR_KPARAM_INFO
	.align		4
.L_12:
        /*0028*/ 	.byte	0x04, 0x17
        /*002a*/ 	.short	(.L_14 - .L_13)
.L_13:
        /*002c*/ 	.word	0x00000000
        /*0030*/ 	.short	0x0002
        /*0032*/ 	.short	0x0010
        /*0034*/ 	.byte	0x00, 0xf0, 0x11, 0x00


	//----- nvinfo : EIATTR_KPARAM_INFO
	.align		4
.L_14:
        /*0038*/ 	.byte	0x04, 0x17
        /*003a*/ 	.short	(.L_16 - .L_15)
.L_15:
        /*003c*/ 	.word	0x00000000
        /*0040*/ 	.short	0x0001
        /*0042*/ 	.short	0x0008
        /*0044*/ 	.byte	0x00, 0xf5, 0x21, 0x00


	//----- nvinfo : EIATTR_KPARAM_INFO
	.align		4
.L_16:
        /*0048*/ 	.byte	0x04, 0x17
        /*004a*/ 	.short	(.L_18 - .L_17)
.L_17:
        /*004c*/ 	.word	0x00000000
        /*0050*/ 	.short	0x0000
        /*0052*/ 	.short	0x0000
        /*0054*/ 	.byte	0x00, 0xf5, 0x21, 0x00


	//----- nvinfo : EIATTR_SPARSE_MMA_MASK
	.align		4
.L_18:
        /*0058*/ 	.byte	0x03, 0x50
        /*005a*/ 	.short	0x0000


	//----- nvinfo : EIATTR_MAXREG_COUNT
	.align		4
        /*005c*/ 	.byte	0x03, 0x1b
        /*005e*/ 	.short	0x00ff


	//----- nvinfo : EIATTR_NUM_BARRIERS
	.align		4
        /*0060*/ 	.byte	0x02, 0x4c
        /*0062*/ 	.byte	0x01
	.zero		1


	//----- nvinfo : EIATTR_MERCURY_ISA_VERSION
	.align		4
        /*0064*/ 	.byte	0x03, 0x5f
        /*0066*/ 	.short	0x0101


	//----- nvinfo : EIATTR_VRC_CTA_INIT_COUNT
	.align		4
        /*0068*/ 	.byte	0x02, 0x4a
	.zero		1
	.zero		1


	//----- nvinfo : EIATTR_EXIT_INSTR_OFFSETS
	.align		4
        /*006c*/ 	.byte	0x04, 0x1c
        /*006e*/ 	.short	(.L_20 - .L_19)


	//   ....[0]....
.L_19:
        /*0070*/ 	.word	0x00000070


	//   ....[1]....
        /*0074*/ 	.word	0x00000a70


	//----- nvinfo : EIATTR_CBANK_PARAM_SIZE
	.align		4
.L_20:
        /*0078*/ 	.byte	0x03, 0x19
        /*007a*/ 	.short	0x0020


	//----- nvinfo : EIATTR_PARAM_CBANK
	.align		4
        /*007c*/ 	.byte	0x04, 0x0a
        /*007e*/ 	.short	(.L_22 - .L_21)
	.align		4
.L_21:
        /*0080*/ 	.word	index@(.nv.constant0._Z18assignment_step_1dPKdPiiiPd)
        /*0084*/ 	.short	0x0380
        /*0086*/ 	.short	0x0020


	//----- nvinfo : EIATTR_SW_WAR
	.align		4
.L_22:
        /*0088*/ 	.byte	0x04, 0x36
        /*008a*/ 	.short	(.L_24 - .L_23)
.L_23:
        /*008c*/ 	.word	0x00000008
.L_24:


//--------------------- .nv.callgraph             --------------------------
	.section	.nv.callgraph,"",@"SHT_CUDA_CALLGRAPH"
	.align	4
	.sectionentsize	8
	.align		4
        /*0000*/ 	.word	0x00000000
	.align		4
        /*0004*/ 	.word	0xffffffff
	.align		4
        /*0008*/ 	.word	0x00000000
	.align		4
        /*000c*/ 	.word	0xfffffffe
	.align		4
        /*0010*/ 	.word	0x00000000
	.align		4
        /*0014*/ 	.word	0xfffffffd
	.align		4
        /*0018*/ 	.word	0x00000000
	.align		4
        /*001c*/ 	.word	0xfffffffc


//--------------------- .nv.constant3             --------------------------
	.section	.nv.constant3,"a",@progbits
	.align	8
.nv.constant3:
	.type		C_C,@object
	.size		C_C,(.L_0 - C_C)
C_C:
	.zero		800
.L_0:


//--------------------- .text._Z18assignment_step_1dPKdPiiiPd --------------------------
	.section	.text._Z18assignment_step_1dPKdPiiiPd,"ax",@progbits
	.align	128
        .global         _Z18assignment_step_1dPKdPiiiPd
        .type           _Z18assignment_step_1dPKdPiiiPd,@function
        .size           _Z18assignment_step_1dPKdPiiiPd,(.L_x_6 - _Z18assignment_step_1dPKdPiiiPd)
        .other          _Z18assignment_step_1dPKdPiiiPd,@"STO_CUDA_ENTRY STV_DEFAULT"
_Z18assignment_step_1dPKdPiiiPd:
.text._Z18assignment_step_1dPKdPiiiPd:
[----:B------:R-:W-:Y:S01]  /*0000*/  LDC R1, c[0x0][0x37c] ;  /* 0x0000df00ff017b82 */ /* 0x000fe20000000800 */
[----:B------:R-:W0:Y:S07]  /*0010*/  S2R R3, SR_TID.X ;  /* 0x0000000000037919 */ /* 0x000e2e0000002100 */
[----:B------:R-:W0:Y:S01]  /*0020*/  S2UR UR4, SR_CTAID.X ;  /* 0x00000000000479c3 */ /* 0x000e220000002500 */
[----:B------:R-:W1:Y:S07]  /*0030*/  LDCU UR5, c[0x0][0x390] ;  /* 0x00007200ff0577ac */ /* 0x000e6e0008000800 */
[----:B------:R-:W0:Y:S02]  /*0040*/  LDC R0, c[0x0][0x360] ;  /* 0x0000d800ff007b82 */ /* 0x000e240000000800 */
[----:B0-----:R-:W-:-:S05]  /*0050*/  IMAD R0, R0, UR4, R3 ;  /* 0x0000000400007c24 */ /* 0x001fca000f8e0203 */
[----:B-1----:R-:W-:-:S13]  /*0060*/  ISETP.GE.AND P0, PT, R0, UR5, PT ;  /* 0x0000000500007c0c */ /* 0x002fda000bf06270 */
[----:B------:R-:W-:Y:S05]  /*0070*/  @P0 EXIT ;  /* 0x000000000000094d */ /* 0x000fea0003800000 */
[----:B------:R-:W0:Y:S01]  /*0080*/  LDCU UR4, c[0x0][0x394] ;  /* 0x00007280ff0477ac */ /* 0x000e220008000800 */
[----:B------:R-:W-:Y:S02]  /*0090*/  IMAD.MOV.U32 R4, RZ, RZ, -0x1 ;  /* 0xffffffffff047424 */ /* 0x000fe400078e00ff */
[----:B------:R-:W-:Y:S01]  /*00a0*/  IMAD.MOV.U32 R8, RZ, RZ, -0x77ff8a64 ;  /* 0x8800759cff087424 */ /* 0x000fe200078e00ff */
[----:B------:R-:W1:Y:S01]  /*00b0*/  LDCU.64 UR10, c[0x0][0x358] ;  /* 0x00006b00ff0a77ac */ /* 0x000e620008000a00 */
[----:B------:R-:W-:Y:S01]  /*00c0*/  IMAD.MOV.U32 R9, RZ, RZ, 0x7e37e43c ;  /* 0x7e37e43cff097424 */ /* 0x000fe200078e00ff */
[----:B0-----:R-:W-:-:S09]  /*00d0*/  UISETP.GE.AND UP0, UPT, UR4, 0x1, UPT ;  /* 0x000000010400788c */ /* 0x001fd2000bf06270 */
[----:B-1----:R-:W-:Y:S05]  /*00e0*/  BRA.U !UP0, `(.L_x_0) ;  /* 0x00000009083c7547 */ /* 0x002fea000b800000 */
[----:B------:R-:W0:Y:S02]  /*00f0*/  LDC.64 R2, c[0x0][0x380] ;  /* 0x0000e000ff027b82 */ /* 0x000e240000000a00 */
[----:B0-----:R-:W-:-:S06]  /*0100*/  IMAD.WIDE R2, R0, 0x8, R2 ;  /* 0x0000000800027825 */ /* 0x001fcc00078e0202 */
[----:B------:R-:W5:Y:S01]  /*0110*/  LDG.E.64 R2, desc[UR10][R2.64] ;  /* 0x0000000a02027981 */ /* 0x000f62000c1e1b00 */
[----:B------:R-:W-:Y:S01]  /*0120*/  UISETP.GE.U32.AND UP0, UPT, UR4, 0x8, UPT ;  /* 0x000000080400788c */ /* 0x000fe2000bf06070 */
[----:B------:R-:W-:Y:S01]  /*0130*/  IMAD.MOV.U32 R4, RZ, RZ, -0x1 ;  /* 0xffffffffff047424 */ /* 0x000fe200078e00ff */
[----:B------:R-:W-:Y:S01]  /*0140*/  ULOP3.LUT UR5, UR4, 0x7, URZ, 0xc0, !UPT ;  /* 0x0000000704057892 */ /* 0x000fe2000f8ec0ff */
[----:B------:R-:W-:Y:S02]  /*0150*/  IMAD.MOV.U32 R5, RZ, RZ, RZ ;  /* 0x000000ffff057224 */ /* 0x000fe400078e00ff */
[----:B------:R-:W-:Y:S01]  /*0160*/  IMAD.MOV.U32 R8, RZ, RZ, -0x77ff8a64 ;  /* 0x8800759cff087424 */ /* 0x000fe200078e00ff */
[----:B------:R-:W-:Y:S01]  /*0170*/  UISETP.NE.AND UP1, UPT, UR5, URZ, UPT ;  /* 0x000000ff0500728c */ /* 0x000fe2000bf25270 */
[----:B------:R-:W-:Y:S02]  /*0180*/  IMAD.MOV.U32 R9, RZ, RZ, 0x7e37e43c ;  /* 0x7e37e43cff097424 */ /* 0x000fe400078e00ff */
[----:B------:R-:W-:Y:S08]  /*0190*/  BRA.U !UP0, `(.L_x_1) ;  /* 0x00000005080c7547 */ /* 0x000ff0000b800000 */
[----:B------:R-:W-:Y:S01]  /*01a0*/  ULOP3.LUT UR6, UR4, 0x7ffffff8, URZ, 0xc0, !UPT ;  /* 0x7ffffff804067892 */ /* 0x000fe2000f8ec0ff */
[----:B------:R-:W-:Y:S01]  /*01b0*/  IMAD.MOV.U32 R4, RZ, RZ, -0x1 ;  /* 0xffffffffff047424 */ /* 0x000fe200078e00ff */
[----:B------:R-:W-:Y:S01]  /*01c0*/  UMOV UR12, 0x20 ;  /* 0x00000020000c7882 */ /* 0x000fe20000000000 */
[----:B------:R-:W-:Y:S02]  /*01d0*/  IMAD.MOV.U32 R6, RZ, RZ, RZ ;  /* 0x000000ffff067224 */ /* 0x000fe400078e00ff */
[----:B------:R-:W-:Y:S02]  /*01e0*/  IMAD.MOV.U32 R8, RZ, RZ, -0x77ff8a64 ;  /* 0x8800759cff087424 */ /* 0x000fe400078e00ff */
[----:B------:R-:W-:Y:S02]  /*01f0*/  IMAD.MOV.U32 R9, RZ, RZ, 0x7e37e43c ;  /* 0x7e37e43cff097424 */ /* 0x000fe400078e00ff */
[----:B------:R-:W-:-:S07]  /*0200*/  IMAD.U32 R5, RZ, RZ, UR6 ;  /* 0x00000006ff057e24 */ /* 0x000fce000f8e00ff */
.L_x_2:
[----:B------:R-:W0:Y:S01]  /*0210*/  LDCU.64 UR6, c[0x3][UR12+-0x20] ;  /* 0x00fffc000c0677ac */ /* 0x000e220008000a00 */
[----:B------:R-:W1:Y:S01]  /*0220*/  LDCU.64 UR8, c[0x3][UR12+-0x18] ;  /* 0x00fffd000c0877ac */ /* 0x000e620008000a00 */
[C---:B0----5:R-:W-:Y:S01]  /*0230*/  DADD R10, R2.reuse, -UR6 ;  /* 0x80000006020a7e29 */ /* 0x061fe20008000000 */
[----:B------:R-:W0:Y:S01]  /*0240*/  LDCU.64 UR6, c[0x3][UR12+-0x10] ;  /* 0x00fffe000c0677ac */ /* 0x000e220008000a00 */
[----:B-1----:R-:W-:Y:S01]  /*0250*/  DADD R12, R2, -UR8 ;  /* 0x80000008020c7e29 */ /* 0x002fe20008000000 */
[----:B------:R-:W1:Y:S05]  /*0260*/  LDCU.64 UR8, c[0x3][UR12+-0x8] ;  /* 0x00ffff000c0877ac */ /* 0x000e6a0008000a00 */
[----:B------:R-:W-:-:S02]  /*0270*/  DMUL R10, R10, R10 ;  /* 0x0000000a0a0a7228 */ /* 0x000fc40000000000 */
[----:B------:R-:W-:-:S06]  /*0280*/  DMUL R12, R12, R12 ;  /* 0x0000000c0c0c7228 */ /* 0x000fcc0000000000 */
[----:B------:R-:W-:-:S06]  /*0290*/  DSETP.GEU.AND P5, PT, R10, R8, PT ;  /* 0x000000080a00722a */ /* 0x000fcc0003fae000 */
[----:B------:R-:W-:Y:S02]  /*02a0*/  FSEL R10, R10, R8, !P5 ;  /* 0x000000080a0a7208 */ /* 0x000fe40006800000 */
[----:B------:R-:W-:Y:S01]  /*02b0*/  FSEL R11, R11, R9, !P5 ;  /* 0x000000090b0b7208 */ /* 0x000fe20006800000 */
[----:B0-----:R-:W-:Y:S01]  /*02c0*/  DADD R8, R2, -UR6 ;  /* 0x8000000602087e29 */ /* 0x001fe20008000000 */
[----:B------:R-:W0:Y:S01]  /*02d0*/  LDCU.64 UR6, c[0x3][UR12] ;  /* 0x00c000000c0677ac */ /* 0x000e220008000a00 */
[----:B------:R-:W-:-:S03]  /*02e0*/  SEL R4, R6, R4, !P5 ;  /* 0x0000000406047207 */ /* 0x000fc60006800000 */
[----:B------:R-:W-:-:S03]  /*02f0*/  DSETP.GEU.AND P0, PT, R12, R10, PT ;  /* 0x0000000a0c00722a */ /* 0x000fc60003f0e000 */
[----:B------:R-:W-:-:S03]  /*0300*/  DMUL R8, R8, R8 ;  /* 0x0000000808087228 */ /* 0x000fc60000000000 */
[----:B------:R-:W-:Y:S02]  /*0310*/  FSEL R12, R12, R10, !P0 ;  /* 0x0000000a0c0c7208 */ /* 0x000fe40004000000 */
[----:B------:R-:W-:Y:S01]  /*0320*/  FSEL R13, R13, R11, !P0 ;  /* 0x0000000b0d0d7208 */ /* 0x000fe20004000000 */
[----:B-1----:R-:W-:Y:S01]  /*0330*/  DADD R10, R2, -UR8 ;  /* 0x80000008020a7e29 */ /* 0x002fe20008000000 */
[----:B------:R-:W1:Y:S04]  /*0340*/  LDCU.64 UR8, c[0x3][UR12+0x8] ;  /* 0x00c001000c0877ac */ /* 0x000e680008000a00 */
[----:B------:R-:W-:Y:S01]  /*0350*/  DSETP.GEU.AND P1, PT, R8, R12, PT ;  /* 0x0000000c0800722a */ /* 0x000fe20003f2e000 */
[----:B------:R-:W-:Y:S02]  /*0360*/  @!P0 VIADD R4, R6, 0x1 ;  /* 0x0000000106048836 */ /* 0x000fe40000000000 */
[----:B------:R-:W-:-:S03]  /*0370*/  DMUL R10, R10, R10 ;  /* 0x0000000a0a0a7228 */ /* 0x000fc60000000000 */
[----:B------:R-:W-:Y:S02]  /*0380*/  FSEL R12, R8, R12, !P1 ;  /* 0x0000000c080c7208 */ /* 0x000fe40004800000 */
[----:B------:R-:W-:Y:S01]  /*0390*/  FSEL R13, R9, R13, !P1 ;  /* 0x0000000d090d7208 */ /* 0x000fe20004800000 */
[----:B0-----:R-:W-:Y:S01]  /*03a0*/  DADD R8, R2, -UR6 ;  /* 0x8000000602087e29 */ /* 0x001fe20008000000 */
[----:B------:R-:W0:Y:S04]  /*03b0*/  LDCU.64 UR6, c[0x3][UR12+0x10] ;  /* 0x00c002000c0677ac */ /* 0x000e280008000a00 */
[----:B------:R-:W-:Y:S01]  /*03c0*/  DSETP.GEU.AND P2, PT, R10, R12, PT ;  /* 0x0000000c0a00722a */ /* 0x000fe20003f4e000 */
[----:B------:R-:W-:Y:S02]  /*03d0*/  @!P1 VIADD R4, R6, 0x2 ;  /* 0x0000000206049836 */ /* 0x000fe40000000000 */
[----:B------:R-:W-:-:S03]  /*03e0*/  DMUL R8, R8, R8 ;  /* 0x0000000808087228 */ /* 0x000fc60000000000 */
[----:B------:R-:W-:Y:S02]  /*03f0*/  FSEL R12, R10, R12, !P2 ;  /* 0x0000000c0a0c7208 */ /* 0x000fe40005000000 */
[----:B------:R-:W-:Y:S01]  /*0400*/  FSEL R13, R11, R13, !P2 ;  /* 0x0000000d0b0d7208 */ /* 0x000fe20005000000 */
[----:B-1----:R-:W-:Y:S01]  /*0410*/  DADD R10, R2, -UR8 ;  /* 0x80000008020a7e29 */ /* 0x002fe20008000000 */
[----:B------:R-:W1:Y:S04]  /*0420*/  LDCU.64 UR8, c[0x3][UR12+0x18] ;  /* 0x00c003000c0877ac */ /* 0x000e680008000a00 */
[----:B------:R-:W-:Y:S01]  /*0430*/  DSETP.GEU.AND P3, PT, R8, R12, PT ;  /* 0x0000000c0800722a */ /* 0x000fe20003f6e000 */
[----:B------:R-:W-:Y:S01]  /*0440*/  @!P2 VIADD R4, R6, 0x3 ;  /* 0x000000030604a836 */ /* 0x000fe20000000000 */
[----:B------:R-:W-:Y:S01]  /*0450*/  UIADD3 UR12, UPT, UPT, UR12, 0x40, URZ ;  /* 0x000000400c0c7890 */ /* 0x000fe2000fffe0ff */
[----:B------:R-:W-:-:S03]  /*0460*/  DMUL R10, R10, R10 ;  /* 0x0000000a0a0a7228 */ /* 0x000fc60000000000 */
[----:B------:R-:W-:Y:S02]  /*0470*/  FSEL R12, R8, R12, !P3 ;  /* 0x0000000c080c7208 */ /* 0x000fe40005800000 */
[----:B------:R-:W-:Y:S01]  /*0480*/  FSEL R13, R9, R13, !P3 ;  /* 0x0000000d090d7208 */ /* 0x000fe20005800000 */
[----:B0-----:R-:W-:-:S05]  /*0490*/  DADD R8, R2, -UR6 ;  /* 0x8000000602087e29 */ /* 0x001fca0008000000 */
[----:B------:R-:W-:Y:S01]  /*04a0*/  DSETP.GEU.AND P4, PT, R10, R12, PT ;  /* 0x0000000c0a00722a */ /* 0x000fe20003f8e000 */
[----:B------:R-:W-:Y:S02]  /*04b0*/  @!P3 VIADD R4, R6, 0x4 ;  /* 0x000000040604b836 */ /* 0x000fe40000000000 */
[----:B------:R-:W-:-:S03]  /*04c0*/  DMUL R8, R8, R8 ;  /* 0x0000000808087228 */ /* 0x000fc60000000000 */
[----:B------:R-:W-:Y:S02]  /*04d0*/  FSEL R12, R10, R12, !P4 ;  /* 0x0000000c0a0c7208 */ /* 0x000fe40006000000 */
[----:B------:R-:W-:Y:S01]  /*04e0*/  FSEL R13, R11, R13, !P4 ;  /* 0x0000000d0b0d7208 */ /* 0x000fe20006000000 */
[----:B-1----:R-:W-:-:S05]  /*04f0*/  DADD R10, R2, -UR8 ;  /* 0x80000008020a7e29 */ /* 0x002fca0008000000 */
[----:B------:R-:W-:Y:S01]  /*0500*/  DSETP.GEU.AND P5, PT, R8, R12, PT ;  /* 0x0000000c0800722a */ /* 0x000fe20003fae000 */
[----:B------:R-:W-:Y:S02]  /*0510*/  @!P4 VIADD R4, R6, 0x5 ;  /* 0x000000050604c836 */ /* 0x000fe40000000000 */
[----:B------:R-:W-:-:S03]  /*0520*/  DMUL R10, R10, R10 ;  /* 0x0000000a0a0a7228 */ /* 0x000fc60000000000 */
[----:B------:R-:W-:Y:S02]  /*0530*/  FSEL R8, R8, R12, !P5 ;  /* 0x0000000c08087208 */ /* 0x000fe40006800000 */
[----:B------:R-:W-:-:S06]  /*0540*/  FSEL R9, R9, R13, !P5 ;  /* 0x0000000d09097208 */ /* 0x000fcc0006800000 */
[----:B------:R-:W-:Y:S01]  /*0550*/  DSETP.GEU.AND P0, PT, R10, R8, PT ;  /* 0x000000080a00722a */ /* 0x000fe20003f0e000 */
[----:B------:R-:W-:-:S05]  /*0560*/  @!P5 VIADD R4, R6, 0x6 ;  /* 0x000000060604d836 */ /* 0x000fca0000000000 */
[----:B------:R-:W-:Y:S02]  /*0570*/  FSEL R8, R10, R8, !P0 ;  /* 0x000000080a087208 */ /* 0x000fe40004000000 */
[----:B------:R-:W-:-:S06]  /*0580*/  FSEL R9, R11, R9, !P0 ;  /* 0x000000090b097208 */ /* 0x000fcc0004000000 */
[C---:B------:R-:W-:Y:S02]  /*0590*/  @!P0 VIADD R4, R6.reuse, 0x7 ;  /* 0x0000000706048836 */ /* 0x040fe40000000000 */
[----:B------:R-:W-:-:S05]  /*05a0*/  VIADD R6, R6, 0x8 ;  /* 0x0000000806067836 */ /* 0x000fca0000000000 */
[----:B------:R-:W-:-:S13]  /*05b0*/  ISETP.NE.AND P1, PT, R6, R5, PT ;  /* 0x000000050600720c */ /* 0x000fda0003f25270 */
[----:B------:R-:W-:Y:S05]  /*05c0*/  @P1 BRA `(.L_x_2) ;  /* 0xfffffffc00101947 */ /* 0x000fea000383ffff */
.L_x_1:
[----:B------:R-:W-:Y:S05]  /*05d0*/  BRA.U !UP1, `(.L_x_0) ;  /* 0x0000000509007547 */ /* 0x000fea000b800000 */
[----:B------:R-:W-:Y:S02]  /*05e0*/  UISETP.GE.U32.AND UP0, UPT, UR5, 0x4, UPT ;  /* 0x000000040500788c */ /* 0x000fe4000bf06070 */
[----:B------:R-:W-:-:S04]  /*05f0*/  ULOP3.LUT UR6, UR4, 0x3, URZ, 0xc0, !UPT ;  /* 0x0000000304067892 */ /* 0x000fc8000f8ec0ff */
[----:B------:R-:W-:-:S03]  /*0600*/  UISETP.NE.AND UP1, UPT, UR6, URZ, UPT ;  /* 0x000000ff0600728c */ /* 0x000fc6000bf25270 */
[----:B------:R-:W-:Y:S08]  /*0610*/  BRA.U !UP0, `(.L_x_3) ;  /* 0x0000000108787547 */ /* 0x000ff0000b800000 */
[----:B------:R-:W-:-:S04]  /*0620*/  IMAD.SHL.U32 R16, R5, 0x8, RZ ;  /* 0x0000000805107824 */ /* 0x000fc800078e00ff */
[----:B------:R-:W0:Y:S08]  /*0630*/  LDC.64 R6, c[0x3][R16] ;  /* 0x00c0000010067b82 */ /* 0x000e300000000a00 */
[----:B------:R-:W1:Y:S08]  /*0640*/  LDC.64 R10, c[0x3][R16+0x8] ;  /* 0x00c00200100a7b82 */ /* 0x000e700000000a00 */
[----:B------:R-:W2:Y:S01]  /*0650*/  LDC.64 R12, c[0x3][R16+0x10] ;  /* 0x00c00400100c7b82 */ /* 0x000ea20000000a00 */
[----:B0----5:R-:W-:-:S07]  /*0660*/  DADD R6, R2, -R6 ;  /* 0x0000000002067229 */ /* 0x021fce0000000806 */
[----:B------:R-:W0:Y:S01]  /*0670*/  LDC.64 R14, c[0x3][R16+0x18] ;  /* 0x00c00600100e7b82 */ /* 0x000e220000000a00 */
[----:B------:R-:W-:Y:S02]  /*0680*/  DMUL R6, R6, R6 ;  /* 0x0000000606067228 */ /* 0x000fe40000000000 */
[----:B-1----:R-:W-:-:S06]  /*0690*/  DADD R10, R2, -R10 ;  /* 0x00000000020a7229 */ /* 0x002fcc000000080a */
[----:B------:R-:W-:Y:S02]  /*06a0*/  DSETP.GEU.AND P0, PT, R6, R8, PT ;  /* 0x000000080600722a */ /* 0x000fe40003f0e000 */
[----:B------:R-:W-:Y:S02]  /*06b0*/  DMUL R10, R10, R10 ;  /* 0x0000000a0a0a7228 */ /* 0x000fe40000000000 */
[C---:B--2---:R-:W-:Y:S02]  /*06c0*/  DADD R12, R2.reuse, -R12 ;  /* 0x00000000020c7229 */ /* 0x044fe4000000080c */
[----:B------:R-:W-:Y:S02]  /*06d0*/  FSEL R6, R6, R8, !P0 ;  /* 0x0000000806067208 */ /* 0x000fe40004000000 */
[----:B------:R-:W-:Y:S01]  /*06e0*/  FSEL R7, R7, R9, !P0 ;  /* 0x0000000907077208 */ /* 0x000fe20004000000 */
[----:B0-----:R-:W-:Y:S01]  /*06f0*/  DADD R14, R2, -R14 ;  /* 0x00000000020e7229 */ /* 0x001fe2000000080e */
[----:B------:R-:W-:-:S02]  /*0700*/  SEL R4, R5, R4, !P0 ;  /* 0x0000000405047207 */ /* 0x000fc40004000000 */
[----:B------:R-:W-:Y:S02]  /*0710*/  DMUL R12, R12, R12 ;  /* 0x0000000c0c0c7228 */ /* 0x000fe40000000000 */
[----:B------:R-:W-:-:S03]  /*0720*/  DSETP.GEU.AND P1, PT, R10, R6, PT ;  /* 0x000000060a00722a */ /* 0x000fc60003f2e000 */
[----:B------:R-:W-:-:S03]  /*0730*/  DMUL R14, R14, R14 ;  /* 0x0000000e0e0e7228 */ /* 0x000fc60000000000 */
[----:B------:R-:W-:Y:S02]  /*0740*/  FSEL R6, R10, R6, !P1 ;  /* 0x000000060a067208 */ /* 0x000fe40004800000 */
[----:B------:R-:W-:-:S06]  /*0750*/  FSEL R7, R11, R7, !P1 ;  /* 0x000000070b077208 */ /* 0x000fcc0004800000 */
[----:B------:R-:W-:Y:S01]  /*0760*/  DSETP.GEU.AND P2, PT, R12, R6, PT ;  /* 0x000000060c00722a */ /* 0x000fe20003f4e000 */
[----:B------:R-:W-:-:S05]  /*0770*/  @!P1 VIADD R4, R5, 0x1 ;  /* 0x0000000105049836 */ /* 0x000fca0000000000 */
[----:B------:R-:W-:Y:S02]  /*0780*/  FSEL R6, R12, R6, !P2 ;  /* 0x000000060c067208 */ /* 0x000fe40005000000 */
[----:B------:R-:W-:-:S06]  /*0790*/  FSEL R7, R13, R7, !P2 ;  /* 0x000000070d077208 */ /* 0x000fcc0005000000 */
[----:B------:R-:W-:Y:S01]  /*07a0*/  DSETP.GEU.AND P3, PT, R14, R6, PT ;  /* 0x000000060e00722a */ /* 0x000fe20003f6e000 */
[----:B------:R-:W-:-:S05]  /*07b0*/  @!P2 VIADD R4, R5, 0x2 ;  /* 0x000000020504a836 */ /* 0x000fca0000000000 */
[----:B------:R-:W-:Y:S02]  /*07c0*/  FSEL R8, R14, R6, !P3 ;  /* 0x000000060e087208 */ /* 0x000fe40005800000 */
[----:B------:R-:W-:-:S06]  /*07d0*/  FSEL R9, R15, R7, !P3 ;  /* 0x000000070f097208 */ /* 0x000fcc0005800000 */
[C---:B------:R-:W-:Y:S02]  /*07e0*/  @!P3 VIADD R4, R5.reuse, 0x3 ;  /* 0x000000030504b836 */ /* 0x040fe40000000000 */
[----:B------:R-:W-:-:S07]  /*07f0*/  VIADD R5, R5, 0x4 ;  /* 0x0000000405057836 */ /* 0x000fce0000000000 */
.L_x_3:
[----:B------:R-:W-:Y:S05]  /*0800*/  BRA.U !UP1, `(.L_x_0) ;  /* 0x0000000109747547 */ /* 0x000fea000b800000 */
[----:B------:R-:W-:Y:S02]  /*0810*/  UISETP.NE.AND UP0, UPT, UR6, 0x1, UPT ;  /* 0x000000010600788c */ /* 0x000fe4000bf05270 */
[----:B------:R-:W-:-:S04]  /*0820*/  ULOP3.LUT UR4, UR4, 0x1, URZ, 0xc0, !UPT ;  /* 0x0000000104047892 */ /* 0x000fc8000f8ec0ff */
[----:B------:R-:W-:-:S03]  /*0830*/  UISETP.NE.U32.AND UP1, UPT, UR4, 0x1, UPT ;  /* 0x000000010400788c */ /* 0x000fc6000bf25070 */
[----:B------:R-:W-:Y:S08]  /*0840*/  BRA.U !UP0, `(.L_x_4) ;  /* 0x0000000108407547 */ /* 0x000ff0000b800000 */
[----:B------:R-:W-:-:S04]  /*0850*/  IMAD.SHL.U32 R12, R5, 0x8, RZ ;  /* 0x00000008050c7824 */ /* 0x000fc800078e00ff */
[----:B------:R-:W0:Y:S08]  /*0860*/  LDC.64 R6, c[0x3][R12] ;  /* 0x00c000000c067b82 */ /* 0x000e300000000a00 */
[----:B------:R-:W1:Y:S01]  /*0870*/  LDC.64 R10, c[0x3][R12+0x8] ;  /* 0x00c002000c0a7b82 */ /* 0x000e620000000a00 */
[----:B0----5:R-:W-:-:S08]  /*0880*/  DADD R6, R2, -R6 ;  /* 0x0000000002067229 */ /* 0x021fd00000000806 */
[----:B------:R-:W-:Y:S02]  /*0890*/  DMUL R6, R6, R6 ;  /* 0x0000000606067228 */ /* 0x000fe40000000000 */
[----:B-1----:R-:W-:-:S06]  /*08a0*/  DADD R10, R2, -R10 ;  /* 0x00000000020a7229 */ /* 0x002fcc000000080a */
[----:B------:R-:W-:Y:S02]  /*08b0*/  DSETP.GEU.AND P0, PT, R6, R8, PT ;  /* 0x000000080600722a */ /* 0x000fe40003f0e000 */
[----:B------:R-:W-:-:S04]  /*08c0*/  DMUL R10, R10, R10 ;  /* 0x0000000a0a0a7228 */ /* 0x000fc80000000000 */
[----:B------:R-:W-:Y:S02]  /*08d0*/  FSEL R6, R6, R8, !P0 ;  /* 0x0000000806067208 */ /* 0x000fe40004000000 */
[----:B------:R-:W-:Y:S02]  /*08e0*/  FSEL R7, R7, R9, !P0 ;  /* 0x0000000907077208 */ /* 0x000fe40004000000 */
[----:B------:R-:W-:-:S04]  /*08f0*/  SEL R4, R5, R4, !P0 ;  /* 0x0000000405047207 */ /* 0x000fc80004000000 */
[----:B------:R-:W-:-:S06]  /*0900*/  DSETP.GEU.AND P1, PT, R10, R6, PT ;  /* 0x000000060a00722a */ /* 0x000fcc0003f2e000 */
[----:B------:R-:W-:Y:S02]  /*0910*/  FSEL R8, R10, R6, !P1 ;  /* 0x000000060a087208 */ /* 0x000fe40004800000 */
[----:B------:R-:W-:-:S06]  /*0920*/  FSEL R9, R11, R7, !P1 ;  /* 0x000000070b097208 */ /* 0x000fcc0004800000 */
[C---:B------:R-:W-:Y:S02]  /*0930*/  @!P1 VIADD R4, R5.reuse, 0x1 ;  /* 0x0000000105049836 */ /* 0x040fe40000000000 */
[----:B------:R-:W-:-:S07]  /*0940*/  VIADD R5, R5, 0x2 ;  /* 0x0000000205057836 */ /* 0x000fce0000000000 */
.L_x_4:
[----:B------:R-:W-:Y:S05]  /*0950*/  BRA.U UP1, `(.L_x_0) ;  /* 0x0000000101207547 */ /* 0x000fea000b800000 */
[----:B------:R-:W-:-:S04]  /*0960*/  IMAD.SHL.U32 R10, R5, 0x8, RZ ;  /* 0x00000008050a7824 */ /* 0x000fc800078e00ff */
[----:B------:R-:W0:Y:S02]  /*0970*/  LDC.64 R6, c[0x3][R10] ;  /* 0x00c000000a067b82 */ /* 0x000e240000000a00 */
[----:B0----5:R-:W-:-:S08]  /*0980*/  DADD R6, R2, -R6 ;  /* 0x0000000002067229 */ /* 0x021fd00000000806 */
[----:B------:R-:W-:-:S08]  /*0990*/  DMUL R6, R6, R6 ;  /* 0x0000000606067228 */ /* 0x000fd00000000000 */
[----:B------:R-:W-:-:S06]  /*09a0*/  DSETP.GEU.AND P0, PT, R6, R8, PT ;  /* 0x000000080600722a */ /* 0x000fcc0003f0e000 */
[----:B------:R-:W-:Y:S02]  /*09b0*/  FSEL R8, R6, R8, !P0 ;  /* 0x0000000806087208 */ /* 0x000fe40004000000 */
[----:B------:R-:W-:Y:S02]  /*09c0*/  FSEL R9, R7, R9, !P0 ;  /* 0x0000000907097208 */ /* 0x000fe40004000000 */
[----:B------:R-:W-:-:S07]  /*09d0*/  SEL R4, R5, R4, !P0 ;  /* 0x0000000405047207 */ /* 0x000fce0004000000 */
.L_x_0:
[----:B-----5:R-:W0:Y:S08]  /*09e0*/  LDC.64 R2, c[0x0][0x388] ;  /* 0x0000e200ff027b82 */ /* 0x020e300000000a00 */
[----:B------:R-:W1:Y:S01]  /*09f0*/  LDC.64 R6, c[0x0][0x398] ;  /* 0x0000e600ff067b82 */ /* 0x000e620000000a00 */
[----:B0-----:R-:W-:-:S07]  /*0a00*/  IMAD.WIDE R2, R0, 0x4, R2 ;  /* 0x0000000400027825 */ /* 0x001fce00078e0202 */
[----:B------:R-:W-:Y:S01]  /*0a10*/  BAR.SYNC.DEFER_BLOCKING 0x0 ;  /* 0x0000000000007b1d */ /* 0x000fe20000010000 */
[----:B-1----:R-:W-:-:S05]  /*0a20*/  IMAD.WIDE R6, R0, 0x8, R6 ;  /* 0x0000000800067825 */ /* 0x002fca00078e0206 */
[----:B------:R-:W-:Y:S04]  /*0a30*/  STG.E desc[UR10][R2.64], R4 ;  /* 0x0000000402007986 */ /* 0x000fe8000c10190a */
[----:B------:R-:W2:Y:S02]  /*0a40*/  LDG.E.64 R10, desc[UR10][R6.64] ;  /* 0x0000000a060a7981 */ /* 0x000ea4000c1e1b00 */
[----:B--2---:R-:W-:-:S07]  /*0a50*/  DADD R10, R10, R8 ;  /* 0x000000000a0a7229 */ /* 0x004fce0000000008 */
[----:B------:R-:W-:Y:S01]  /*0a60*/  STG.E.64 desc[UR10][R6.64], R10 ;  /* 0x0000000a06007986 */ /* 0x000fe2000c101b0a */
[----:B------:R-:W-:Y:S05]  /*0a70*/  EXIT ;  /* 0x000000000000794d */ /* 0x000fea0003800000 */
.L_x_5:
[----:B------:R-:W-:-:S00]  /*0a80*/  BRA `(.L_x_5) ;  /* 0xfffffffc00fc7947 */ /* 0x000fc0000383ffff */
[----:B------:R-:W-:-:S00]  /*0a90*/  NOP ;  /* 0x0000000000007918 */ /* 0x000fc00000000000 */
        /* <DEDUP_REMOVED lines=14> */
.L_x_6:


//--------------------- .nv.shared.reserved.0     --------------------------
	.section	.nv.shared.reserved.0,"aw",@nobits
	.weak		__nv_reservedSMEM_offset_0_alias
	.size		__nv_reservedSMEM_offset_0_alias, 0, 64
	.other		__nv_reservedSMEM_offset_0_alias,@"STO_CUDA_RESERVED_SHARED STV_DEFAULT"
__nv_reservedSMEM_offset_0_alias:
	.zero		0
	.zero		64


//--------------------- .nv.constant0._Z18assignment_step_1dPKdPiiiPd --------------------------
	.section	.nv.constant0._Z18assignment_step_1dPKdPiiiPd,"a",@progbits
	.sectionflags	@""
	.align	4
.nv.constant0._Z18assignment_step_1dPKdPiiiPd:
	.zero		928


//--------------------- SYMBOLS --------------------------

	.type		.nv.reservedSmem.offset0,@object
	.size		.nv.reservedSmem.offset0,0x4
